//
// Generated by NVIDIA NVVM Compiler
//
// Compiler Build ID: CL-36424714
// Cuda compilation tools, release 13.0, V13.0.88
// Based on NVVM 20.0.0
//

.version 9.0
.target sm_100
.address_size 64

	// .globl	_Z6kernelPiS_S_

.visible .entry _Z6kernelPiS_S_(
	.param .u64 .ptr .align 1 _Z6kernelPiS_S__param_0,
	.param .u64 .ptr .align 1 _Z6kernelPiS_S__param_1,
	.param .u64 .ptr .align 1 _Z6kernelPiS_S__param_2
)
{
	.reg .pred 	%p<13>;
	.reg .b32 	%r<20>;
	.reg .b32 	%f<10>;
	.reg .b64 	%rd<9>;

	ld.param.u64 	%rd3, [_Z6kernelPiS_S__param_0];
	ld.param.u64 	%rd2, [_Z6kernelPiS_S__param_1];
	ld.param.u64 	%rd4, [_Z6kernelPiS_S__param_2];
	cvta.to.global.u64 	%rd1, %rd4;
	cvta.to.global.u64 	%rd5, %rd3;
	mov.u32 	%r6, %ctaid.x;
	mov.u32 	%r7, %ntid.x;
	mov.u32 	%r8, %tid.x;
	mad.lo.s32 	%r9, %r6, %r7, %r8;
	mov.u32 	%r10, %ctaid.y;
	mov.u32 	%r11, %ntid.y;
	mov.u32 	%r12, %tid.y;
	mad.lo.s32 	%r13, %r10, %r11, %r12;
	sub.s32 	%r3, %r9, %r13;
	cvt.rn.f32.s32 	%f1, %r9;
	ld.global.u32 	%r14, [%rd5];
	cvt.rn.f32.s32 	%f2, %r14;
	lg2.approx.f32 	%f3, %f2;
	mul.f32 	%f4, %f3, 0f3F000000;
	ex2.approx.f32 	%f5, %f4;
	add.f32 	%f6, %f5, 0f3F800000;
	setp.gtu.f32 	%p1, %f6, %f1;
	cvt.rn.f32.u32 	%f8, %r13;
	setp.gtu.f32 	%p2, %f6, %f8;
	or.pred  	%p3, %p1, %p2;
	setp.lt.s32 	%p4, %r3, 2;
	or.pred  	%p5, %p3, %p4;
	setp.ge.s32 	%p6, %r9, %r14;
	or.pred  	%p7, %p5, %p6;
	setp.ge.s32 	%p8, %r13, %r14;
	or.pred  	%p9, %p7, %p8;
	@%p9 bra 	$L__BB0_4;
	rem.u32 	%r15, 2, %r14;
	setp.eq.s32 	%p10, %r15, %r13;
	selp.u32 	%r16, 1, 0, %p10;
	xor.b32  	%r17, %r15, %r16;
	setp.eq.s32 	%p11, %r17, %r9;
	@%p11 bra 	$L__BB0_4;
	ld.global.u32 	%r5, [%rd1];
	setp.gt.s32 	%p12, %r5, 99;
	@%p12 bra 	$L__BB0_4;
	cvta.to.global.u64 	%rd6, %rd2;
	mul.wide.s32 	%rd7, %r5, 4;
	add.s64 	%rd8, %rd6, %rd7;
	st.global.u32 	[%rd8], %r3;
	ld.global.u32 	%r18, [%rd1];
	add.s32 	%r19, %r18, 1;
	st.global.u32 	[%rd1], %r19;
$L__BB0_4:
	ret;

}


// ===== COMPILED SASS (sm_100) =====

	.target	sm_100

	.elftype	@"ET_EXEC"


//--------------------- .note.nv.tkinfo           --------------------------
	.section	.note.nv.tkinfo,"",@"SHT_NOTE"
	.sectionflags	@"SHF_NOTE_NV_TKINFO"
	.tkinfo
        /*0018*/ 	.word	0x00000002
        /*0030*/ 	.string	""
        /*0030*/ 	.string	"ptxas"
        /*0030*/ 	.string	"Cuda compilation tools, release 13.0, V13.0.88"
        /*0030*/ 	.string	"Build cuda_13.0.r13.0/compiler.36424714_0"
        /*0030*/ 	.string	"-arch sm_100 -m 64 "



//--------------------- .note.nv.cuinfo           --------------------------
	.section	.note.nv.cuinfo,"",@"SHT_NOTE"
	.sectionflags	@"SHF_NOTE_NV_CUINFO"
        /*0018*/ 	.short	0x0002
        /*001a*/ 	.short	0x0064
        /*001c*/ 	.short	0x0082
	.zero		2


//--------------------- .nv.info                  --------------------------
	.section	.nv.info,"",@"SHT_CUDA_INFO"
	.align	4


	//----- nvinfo : EIATTR_REGCOUNT
	.align		4
        /*0000*/ 	.byte	0x04, 0x2f
        /*0002*/ 	.short	(.L_1 - .L_0)
	.align		4
.L_0:
        /*0004*/ 	.word	index@(_Z6kernelPiS_S_)
        /*0008*/ 	.word	0x0000000d


	//----- nvinfo : EIATTR_FRAME_SIZE
	.align		4
.L_1:
        /*000c*/ 	.byte	0x04, 0x11
        /*000e*/ 	.short	(.L_3 - .L_2)
	.align		4
.L_2:
        /*0010*/ 	.word	index@(_Z6kernelPiS_S_)
        /*0014*/ 	.word	0x00000000


	//----- nvinfo : EIATTR_MIN_STACK_SIZE
	.align		4
.L_3:
        /*0018*/ 	.byte	0x04, 0x12
        /*001a*/ 	.short	(.L_5 - .L_4)
	.align		4
.L_4:
        /*001c*/ 	.word	index@(_Z6kernelPiS_S_)
        /*0020*/ 	.word	0x00000000
.L_5:


//--------------------- .nv.compat                --------------------------
	.section	.nv.compat,"",@"SHT_CUDA_COMPAT_INFO"
	.align	4
        /*0000*/ 	.byte	0x02, 0x09, 0x00, 0x00, 0x02, 0x02, 0x01, 0x00, 0x02, 0x05, 0x05, 0x00, 0x03, 0x07, 0x01, 0x01
        /*0010*/ 	.byte	0x02, 0x03, 0x00, 0x00, 0x02, 0x06, 0x01, 0x00, 0x04, 0x0b, 0x08, 0x00, 0x01, 0x00, 0x00, 0x00
        /*0020*/ 	.byte	0x00, 0x00, 0x00, 0x00


//--------------------- .nv.info._Z6kernelPiS_S_  --------------------------
	.section	.nv.info._Z6kernelPiS_S_,"",@"SHT_CUDA_INFO"
	.sectionflags	@""
	.align	4


	//----- nvinfo : EIATTR_CUDA_API_VERSION
	.align		4
        /*0000*/ 	.byte	0x04, 0x37
        /*0002*/ 	.short	(.L_7 - .L_6)
.L_6:
        /*0004*/ 	.word	0x00000082


	//----- nvinfo : EIATTR_KPARAM_INFO
	.align		4
.L_7:
        /*0008*/ 	.byte	0x04, 0x17
        /*000a*/ 	.short	(.L_9 - .L_8)
.L_8:
        /*000c*/ 	.word	0x00000000
        /*0010*/ 	.short	0x0002
        /*0012*/ 	.short	0x0010
        /*0014*/ 	.byte	0x00, 0xf5, 0x21, 0x00


	//----- nvinfo : EIATTR_KPARAM_INFO
	.align		4
.L_9:
        /*0018*/ 	.byte	0x04, 0x17
        /*001a*/ 	.short	(.L_11 - .L_10)
.L_10:
        /*001c*/ 	.word	0x00000000
        /*0020*/ 	.short	0x0001
        /*0022*/ 	.short	0x0008
        /*0024*/ 	.byte	0x00, 0xf5, 0x21, 0x00


	//----- nvinfo : EIATTR_KPARAM_INFO
	.align		4
.L_11:
        /*0028*/ 	.byte	0x04, 0x17
        /*002a*/ 	.short	(.L_13 - .L_12)
.L_12:
        /*002c*/ 	.word	0x00000000
        /*0030*/ 	.short	0x0000
        /*0032*/ 	.short	0x0000
        /*0034*/ 	.byte	0x00, 0xf5, 0x21, 0x00


	//----- nvinfo : EIATTR_SPARSE_MMA_MASK
	.align		4
.L_13:
        /*0038*/ 	.byte	0x03, 0x50
        /*003a*/ 	.short	0x0000


	//----- nvinfo : EIATTR_MAXREG_COUNT
	.align		4
        /*003c*/ 	.byte	0x03, 0x1b
        /*003e*/ 	.short	0x00ff


	//----- nvinfo : EIATTR_MERCURY_ISA_VERSION
	.align		4
        /*0040*/ 	.byte	0x03, 0x5f
        /*0042*/ 	.short	0x0101


	//----- nvinfo : EIATTR_VRC_CTA_INIT_COUNT
	.align		4
        /*0044*/ 	.byte	0x02, 0x4a
	.zero		1
	.zero		1


	//----- nvinfo : EIATTR_EXIT_INSTR_OFFSETS
	.align		4
        /*0048*/ 	.byte	0x04, 0x1c
        /*004a*/ 	.short	(.L_15 - .L_14)


	//   ....[0]....
.L_14:
        /*004c*/ 	.word	0x000001f0


	//   ....[1]....
        /*0050*/ 	.word	0x00000350


	//   ....[2]....
        /*0054*/ 	.word	0x00000390


	//   ....[3]....
        /*0058*/ 	.word	0x00000400


	//----- nvinfo : EIATTR_CBANK_PARAM_SIZE
	.align		4
.L_15:
        /*005c*/ 	.byte	0x03, 0x19
        /*005e*/ 	.short	0x0018


	//----- nvinfo : EIATTR_PARAM_CBANK
	.align		4
        /*0060*/ 	.byte	0x04, 0x0a
        /*0062*/ 	.short	(.L_17 - .L_16)
	.align		4
.L_16:
        /*0064*/ 	.word	index@(.nv.constant0._Z6kernelPiS_S_)
        /*0068*/ 	.short	0x0380
        /*006a*/ 	.short	0x0018


	//----- nvinfo : EIATTR_SW_WAR
	.align		4
.L_17:
        /*006c*/ 	.byte	0x04, 0x36
        /*006e*/ 	.short	(.L_19 - .L_18)
.L_18:
        /*0070*/ 	.word	0x00000008
.L_19:


//--------------------- .nv.callgraph             --------------------------
	.section	.nv.callgraph,"",@"SHT_CUDA_CALLGRAPH"
	.align	4
	.sectionentsize	8
	.align		4
        /*0000*/ 	.word	0x00000000
	.align		4
        /*0004*/ 	.word	0xffffffff
	.align		4
        /*0008*/ 	.word	0x00000000
	.align		4
        /*000c*/ 	.word	0xfffffffe
	.align		4
        /*0010*/ 	.word	0x00000000
	.align		4
        /*0014*/ 	.word	0xfffffffd
	.align		4
        /*0018*/ 	.word	0x00000000
	.align		4
        /*001c*/ 	.word	0xfffffffc


//--------------------- .text._Z6kernelPiS_S_     --------------------------
	.section	.text._Z6kernelPiS_S_,"ax",@progbits
	.align	128
        .global         _Z6kernelPiS_S_
        .type           _Z6kernelPiS_S_,@function
        .size           _Z6kernelPiS_S_,(.L_x_1 - _Z6kernelPiS_S_)
        .other          _Z6kernelPiS_S_,@"STO_CUDA_ENTRY STV_DEFAULT"
_Z6kernelPiS_S_:
.text._Z6kernelPiS_S_:
[----:B------:R-:W-:Y:S08]  /*0000*/  LDC R1, c[0x0][0x37c] ;  /* 0x0000df00ff017b82 */ /* 0x000ff00000000800 */
[----:B------:R-:W0:Y:S01]  /*0010*/  LDC.64 R2, c[0x0][0x380] ;  /* 0x0000e000ff027b82 */ /* 0x000e220000000a00 */
[----:B------:R-:W0:Y:S02]  /*0020*/  LDCU.64 UR4, c[0x0][0x358] ;  /* 0x00006b00ff0477ac */ /* 0x000e240008000a00 */
[----:B0-----:R0:W2:Y:S05]  /*0030*/  LDG.E R4, desc[UR4][R2.64] ;  /* 0x0000000402047981 */ /* 0x0010aa000c1e1900 */
[----:B------:R-:W-:Y:S01]  /*0040*/  S2UR UR7, SR_CTAID.Y ;  /* 0x00000000000779c3 */ /* 0x000fe20000002600 */
[----:B------:R-:W1:Y:S01]  /*0050*/  S2R R10, SR_TID.Y ;  /* 0x00000000000a7919 */ /* 0x000e620000002200 */
[----:B------:R-:W3:Y:S06]  /*0060*/  S2R R8, SR_TID.X ;  /* 0x0000000000087919 */ /* 0x000eec0000002100 */
[----:B------:R-:W3:Y:S08]  /*0070*/  S2UR UR6, SR_CTAID.X ;  /* 0x00000000000679c3 */ /* 0x000ef00000002500 */
[----:B0-----:R-:W3:Y:S01]  /*0080*/  LDC R3, c[0x0][0x360] ;  /* 0x0000d800ff037b82 */ /* 0x001ee20000000800 */
[----:B--2---:R-:W-:-:S04]  /*0090*/  I2FP.F32.S32 R0, R4 ;  /* 0x0000000400007245 */ /* 0x004fc80000201400 */
[----:B------:R-:W-:-:S13]  /*00a0*/  FSETP.GEU.AND P0, PT, |R0|, 1.175494350822287508e-38, PT ;  /* 0x008000000000780b */ /* 0x000fda0003f0e200 */
[----:B------:R-:W-:-:S04]  /*00b0*/  @!P0 FMUL R0, R0, 16777216 ;  /* 0x4b80000000008820 */ /* 0x000fc80000400000 */
[----:B------:R3:W0:Y:S02]  /*00c0*/  MUFU.LG2 R5, R0 ;  /* 0x0000000000057308 */ /* 0x0006240000000c00 */
[----:B---3--:R-:W-:Y:S02]  /*00d0*/  IMAD R0, R3, UR6, R8 ;  /* 0x0000000603007c24 */ /* 0x008fe4000f8e0208 */
[----:B0-----:R-:W-:-:S04]  /*00e0*/  @!P0 FADD R5, R5, -24 ;  /* 0xc1c0000005058421 */ /* 0x001fc80000000000 */
[----:B------:R-:W-:Y:S02]  /*00f0*/  FMUL R6, R5, 0.5 ;  /* 0x3f00000005067820 */ /* 0x000fe40000400000 */
[----:B------:R-:W1:Y:S03]  /*0100*/  LDC R5, c[0x0][0x364] ;  /* 0x0000d900ff057b82 */ /* 0x000e660000000800 */
[----:B------:R-:W-:-:S13]  /*0110*/  FSETP.GEU.AND P0, PT, R6, -126, PT ;  /* 0xc2fc00000600780b */ /* 0x000fda0003f0e000 */
[----:B------:R-:W-:-:S04]  /*0120*/  @!P0 FMUL R6, R6, 0.5 ;  /* 0x3f00000006068820 */ /* 0x000fc80000400000 */
[----:B------:R-:W0:Y:S01]  /*0130*/  MUFU.EX2 R2, R6 ;  /* 0x0000000600027308 */ /* 0x000e220000000800 */
[----:B-1----:R-:W-:-:S04]  /*0140*/  IMAD R5, R5, UR7, R10 ;  /* 0x0000000705057c24 */ /* 0x002fc8000f8e020a */
[----:B------:R-:W-:Y:S01]  /*0150*/  IMAD.IADD R7, R0, 0x1, -R5 ;  /* 0x0000000100077824 */ /* 0x000fe200078e0a05 */
[----:B------:R-:W-:Y:S01]  /*0160*/  I2FP.F32.U32 R8, R5 ;  /* 0x0000000500087245 */ /* 0x000fe20000201000 */
[----:B0-----:R-:W-:-:S04]  /*0170*/  @!P0 FMUL R2, R2, R2 ;  /* 0x0000000202028220 */ /* 0x001fc80000400000 */
[----:B------:R-:W-:Y:S01]  /*0180*/  FADD R3, R2, 1 ;  /* 0x3f80000002037421 */ /* 0x000fe20000000000 */
[----:B------:R-:W-:-:S04]  /*0190*/  I2FP.F32.S32 R2, R0 ;  /* 0x0000000000027245 */ /* 0x000fc80000201400 */
[----:B------:R-:W-:-:S04]  /*01a0*/  FSETP.GTU.AND P0, PT, R3, R8, PT ;  /* 0x000000080300720b */ /* 0x000fc80003f0c000 */
[----:B------:R-:W-:-:S04]  /*01b0*/  FSETP.GTU.OR P0, PT, R3, R2, P0 ;  /* 0x000000020300720b */ /* 0x000fc8000070c400 */
[----:B------:R-:W-:-:S04]  /*01c0*/  ISETP.LT.OR P0, PT, R7, 0x2, P0 ;  /* 0x000000020700780c */ /* 0x000fc80000701670 */
[----:B------:R-:W-:-:S04]  /*01d0*/  ISETP.GE.OR P0, PT, R0, R4, P0 ;  /* 0x000000040000720c */ /* 0x000fc80000706670 */
[----:B------:R-:W-:-:S13]  /*01e0*/  ISETP.GE.OR P0, PT, R5, R4, P0 ;  /* 0x000000040500720c */ /* 0x000fda0000706670 */
[----:B------:R-:W-:Y:S05]  /*01f0*/  @P0 EXIT ;  /* 0x000000000000094d */ /* 0x000fea0003800000 */
[----:B------:R-:W0:Y:S01]  /*0200*/  I2F.U32.RP R6, R4 ;  /* 0x0000000400067306 */ /* 0x000e220000209000 */
[----:B------:R-:W-:Y:S01]  /*0210*/  IMAD.MOV R9, RZ, RZ, -R4 ;  /* 0x000000ffff097224 */ /* 0x000fe200078e0a04 */
[----:B------:R-:W-:-:S06]  /*0220*/  ISETP.NE.U32.AND P1, PT, R4, RZ, PT ;  /* 0x000000ff0400720c */ /* 0x000fcc0003f25070 */
[----:B0-----:R-:W0:Y:S02]  /*0230*/  MUFU.RCP R6, R6 ;  /* 0x0000000600067308 */ /* 0x001e240000001000 */
[----:B0-----:R-:W-:-:S06]  /*0240*/  VIADD R2, R6, 0xffffffe ;  /* 0x0ffffffe06027836 */ /* 0x001fcc0000000000 */
[----:B------:R0:W1:Y:S02]  /*0250*/  F2I.FTZ.U32.TRUNC.NTZ R3, R2 ;  /* 0x0000000200037305 */ /* 0x000064000021f000 */
[----:B0-----:R-:W-:Y:S02]  /*0260*/  IMAD.MOV.U32 R2, RZ, RZ, RZ ;  /* 0x000000ffff027224 */ /* 0x001fe400078e00ff */
[----:B-1----:R-:W-:-:S04]  /*0270*/  IMAD R9, R9, R3, RZ ;  /* 0x0000000309097224 */ /* 0x002fc800078e02ff */
[----:B------:R-:W-:-:S06]  /*0280*/  IMAD.HI.U32 R3, R3, R9, R2 ;  /* 0x0000000903037227 */ /* 0x000fcc00078e0002 */
[----:B------:R-:W-:-:S05]  /*0290*/  IMAD.HI.U32 R3, R3, 0x2, RZ ;  /* 0x0000000203037827 */ /* 0x000fca00078e00ff */
[----:B------:R-:W-:-:S05]  /*02a0*/  IADD3 R3, PT, PT, -R3, RZ, RZ ;  /* 0x000000ff03037210 */ /* 0x000fca0007ffe1ff */
[----:B------:R-:W-:-:S05]  /*02b0*/  IMAD R3, R4, R3, 0x2 ;  /* 0x0000000204037424 */ /* 0x000fca00078e0203 */
[----:B------:R-:W-:-:S13]  /*02c0*/  ISETP.GE.U32.AND P0, PT, R3, R4, PT ;  /* 0x000000040300720c */ /* 0x000fda0003f06070 */
[----:B------:R-:W-:-:S05]  /*02d0*/  @P0 IMAD.IADD R3, R3, 0x1, -R4 ;  /* 0x0000000103030824 */ /* 0x000fca00078e0a04 */
[----:B------:R-:W-:-:S13]  /*02e0*/  ISETP.GE.U32.AND P0, PT, R3, R4, PT ;  /* 0x000000040300720c */ /* 0x000fda0003f06070 */
[----:B------:R-:W-:Y:S01]  /*02f0*/  @P0 IMAD.IADD R3, R3, 0x1, -R4 ;  /* 0x0000000103030824 */ /* 0x000fe200078e0a04 */
[----:B------:R-:W-:-:S04]  /*0300*/  @!P1 LOP3.LUT R3, RZ, R4, RZ, 0x33, !PT ;  /* 0x00000004ff039212 */ /* 0x000fc800078e33ff */
[----:B------:R-:W-:-:S04]  /*0310*/  ISETP.NE.AND P0, PT, R3, R5, PT ;  /* 0x000000050300720c */ /* 0x000fc80003f05270 */
[----:B------:R-:W-:-:S04]  /*0320*/  SEL R2, RZ, 0x1, P0 ;  /* 0x00000001ff027807 */ /* 0x000fc80000000000 */
[----:B------:R-:W-:-:S04]  /*0330*/  LOP3.LUT R3, R3, R2, RZ, 0x3c, !PT ;  /* 0x0000000203037212 */ /* 0x000fc800078e3cff */
[----:B------:R-:W-:-:S13]  /*0340*/  ISETP.NE.AND P0, PT, R3, R0, PT ;  /* 0x000000000300720c */ /* 0x000fda0003f05270 */
[----:B------:R-:W-:Y:S05]  /*0350*/  @!P0 EXIT ;  /* 0x000000000000894d */ /* 0x000fea0003800000 */
[----:B------:R-:W0:Y:S02]  /*0360*/  LDC.64 R2, c[0x0][0x390] ;  /* 0x0000e400ff027b82 */ /* 0x000e240000000a00 */
[----:B0-----:R-:W2:Y:S02]  /*0370*/  LDG.E R9, desc[UR4][R2.64] ;  /* 0x0000000402097981 */ /* 0x001ea4000c1e1900 */
[----:B--2---:R-:W-:-:S13]  /*0380*/  ISETP.GT.AND P0, PT, R9, 0x63, PT ;  /* 0x000000630900780c */ /* 0x004fda0003f04270 */
[----:B------:R-:W-:Y:S05]  /*0390*/  @P0 EXIT ;  /* 0x000000000000094d */ /* 0x000fea0003800000 */
[----:B------:R-:W0:Y:S02]  /*03a0*/  LDC.64 R4, c[0x0][0x388] ;  /* 0x0000e200ff047b82 */ /* 0x000e240000000a00 */
[----:B0-----:R-:W-:-:S05]  /*03b0*/  IMAD.WIDE R4, R9, 0x4, R4 ;  /* 0x0000000409047825 */ /* 0x001fca00078e0204 */
[----:B------:R-:W-:Y:S04]  /*03c0*/  STG.E desc[UR4][R4.64], R7 ;  /* 0x0000000704007986 */ /* 0x000fe8000c101904 */
[----:B------:R-:W2:Y:S02]  /*03d0*/  LDG.E R0, desc[UR4][R2.64] ;  /* 0x0000000402007981 */ /* 0x000ea4000c1e1900 */
[----:B--2---:R-:W-:-:S05]  /*03e0*/  IADD3 R9, PT, PT, R0, 0x1, RZ ;  /* 0x0000000100097810 */ /* 0x004fca0007ffe0ff */
[----:B------:R-:W-:Y:S01]  /*03f0*/  STG.E desc[UR4][R2.64], R9 ;  /* 0x0000000902007986 */ /* 0x000fe2000c101904 */
[----:B------:R-:W-:Y:S05]  /*0400*/  EXIT ;  /* 0x000000000000794d */ /* 0x000fea0003800000 */
.L_x_0:
[----:B------:R-:W-:-:S00]  /*0410*/  BRA `(.L_x_0) ;  /* 0xfffffffc00fc7947 */ /* 0x000fc0000383ffff */
[----:B------:R-:W-:-:S00]  /*0420*/  NOP ;  /* 0x0000000000007918 */ /* 0x000fc00000000000 */
        /* <DEDUP_REMOVED lines=13> */
.L_x_1:


//--------------------- .nv.shared.reserved.0     --------------------------
	.section	.nv.shared.reserved.0,"aw",@nobits
	.weak		__nv_reservedSMEM_offset_0_alias
	.size		__nv_reservedSMEM_offset_0_alias, 0, 64
	.other		__nv_reservedSMEM_offset_0_alias,@"STO_CUDA_RESERVED_SHARED STV_DEFAULT"
__nv_reservedSMEM_offset_0_alias:
	.zero		0
	.zero		64


//--------------------- .nv.constant0._Z6kernelPiS_S_ --------------------------
	.section	.nv.constant0._Z6kernelPiS_S_,"a",@progbits
	.sectionflags	@""
	.align	4
.nv.constant0._Z6kernelPiS_S_:
	.zero		920


//--------------------- SYMBOLS --------------------------

	.type		.nv.reservedSmem.offset0,@object
	.size		.nv.reservedSmem.offset0,0x4
